//
// Generated by NVIDIA NVVM Compiler
//
// Compiler Build ID: CL-36424714
// Cuda compilation tools, release 13.0, V13.0.88
// Based on NVVM 20.0.0
//

.version 9.0
.target sm_100
.address_size 64

	// .globl	_Z21scout_and_dive_kernelv
// _ZZ21scout_and_dive_kernelvE35block_num_threads_finished_scouting has been demoted

.visible .entry _Z21scout_and_dive_kernelv()
{
	.reg .pred 	%p<4>;
	.reg .b32 	%r<5>;
	// demoted variable
	.shared .align 4 .u32 _ZZ21scout_and_dive_kernelvE35block_num_threads_finished_scouting;
	mov.u32 	%r1, %tid.x;
	setp.ne.s32 	%p1, %r1, 0;
	@%p1 bra 	$L__BB0_2;
	mov.b32 	%r2, 0;
	st.shared.u32 	[_ZZ21scout_and_dive_kernelvE35block_num_threads_finished_scouting], %r2;
$L__BB0_2:
	bar.sync 	0;
	bar.sync 	0;
	ld.shared.u32 	%r3, [_ZZ21scout_and_dive_kernelvE35block_num_threads_finished_scouting];
	setp.gt.s32 	%p2, %r3, 63;
	@%p2 bra 	$L__BB0_4;
$L__BB0_3:
	bar.sync 	0;
	ld.shared.u32 	%r4, [_ZZ21scout_and_dive_kernelvE35block_num_threads_finished_scouting];
	setp.lt.s32 	%p3, %r4, 64;
	@%p3 bra 	$L__BB0_3;
$L__BB0_4:
	ret;

}


// ===== COMPILED SASS (sm_100) =====

	.target	sm_100

	.elftype	@"ET_EXEC"


//--------------------- .note.nv.tkinfo           --------------------------
	.section	.note.nv.tkinfo,"",@"SHT_NOTE"
	.sectionflags	@"SHF_NOTE_NV_TKINFO"
	.tkinfo
        /*0018*/ 	.word	0x00000002
        /*0030*/ 	.string	""
        /*0030*/ 	.string	"ptxas"
        /*0030*/ 	.string	"Cuda compilation tools, release 13.0, V13.0.88"
        /*0030*/ 	.string	"Build cuda_13.0.r13.0/compiler.36424714_0"
        /*0030*/ 	.string	"-arch sm_100 -m 64 "



//--------------------- .note.nv.cuinfo           --------------------------
	.section	.note.nv.cuinfo,"",@"SHT_NOTE"
	.sectionflags	@"SHF_NOTE_NV_CUINFO"
        /*0018*/ 	.short	0x0002
        /*001a*/ 	.short	0x0064
        /*001c*/ 	.short	0x0082
	.zero		2


//--------------------- .nv.info                  --------------------------
	.section	.nv.info,"",@"SHT_CUDA_INFO"
	.align	4


	//----- nvinfo : EIATTR_REGCOUNT
	.align		4
        /*0000*/ 	.byte	0x04, 0x2f
        /*0002*/ 	.short	(.L_1 - .L_0)
	.align		4
.L_0:
        /*0004*/ 	.word	index@(_Z21scout_and_dive_kernelv)
        /*0008*/ 	.word	0x00000004


	//----- nvinfo : EIATTR_FRAME_SIZE
	.align		4
.L_1:
        /*000c*/ 	.byte	0x04, 0x11
        /*000e*/ 	.short	(.L_3 - .L_2)
	.align		4
.L_2:
        /*0010*/ 	.word	index@(_Z21scout_and_dive_kernelv)
        /*0014*/ 	.word	0x00000000


	//----- nvinfo : EIATTR_MIN_STACK_SIZE
	.align		4
.L_3:
        /*0018*/ 	.byte	0x04, 0x12
        /*001a*/ 	.short	(.L_5 - .L_4)
	.align		4
.L_4:
        /*001c*/ 	.word	index@(_Z21scout_and_dive_kernelv)
        /*0020*/ 	.word	0x00000000
.L_5:


//--------------------- .nv.compat                --------------------------
	.section	.nv.compat,"",@"SHT_CUDA_COMPAT_INFO"
	.align	4
        /*0000*/ 	.byte	0x02, 0x09, 0x00, 0x00, 0x02, 0x02, 0x01, 0x00, 0x02, 0x05, 0x05, 0x00, 0x03, 0x07, 0x01, 0x01
        /*0010*/ 	.byte	0x02, 0x03, 0x00, 0x00, 0x02, 0x06, 0x01, 0x00, 0x04, 0x0b, 0x08, 0x00, 0x09, 0x00, 0x00, 0x00
        /*0020*/ 	.byte	0x00, 0x00, 0x00, 0x00


//--------------------- .nv.info._Z21scout_and_dive_kernelv --------------------------
	.section	.nv.info._Z21scout_and_dive_kernelv,"",@"SHT_CUDA_INFO"
	.sectionflags	@""
	.align	4


	//----- nvinfo : EIATTR_CUDA_API_VERSION
	.align		4
        /*0000*/ 	.byte	0x04, 0x37
        /*0002*/ 	.short	(.L_7 - .L_6)
.L_6:
        /*0004*/ 	.word	0x00000082


	//----- nvinfo : EIATTR_SPARSE_MMA_MASK
	.align		4
.L_7:
        /*0008*/ 	.byte	0x03, 0x50
        /*000a*/ 	.short	0x0000


	//----- nvinfo : EIATTR_MAXREG_COUNT
	.align		4
        /*000c*/ 	.byte	0x03, 0x1b
        /*000e*/ 	.short	0x00ff


	//----- nvinfo : EIATTR_NUM_BARRIERS
	.align		4
        /*0010*/ 	.byte	0x02, 0x4c
        /*0012*/ 	.byte	0x01
	.zero		1


	//----- nvinfo : EIATTR_MERCURY_ISA_VERSION
	.align		4
        /*0014*/ 	.byte	0x03, 0x5f
        /*0016*/ 	.short	0x0101


	//----- nvinfo : EIATTR_VRC_CTA_INIT_COUNT
	.align		4
        /*0018*/ 	.byte	0x02, 0x4a
	.zero		1
	.zero		1


	//----- nvinfo : EIATTR_EXIT_INSTR_OFFSETS
	.align		4
        /*001c*/ 	.byte	0x04, 0x1c
        /*001e*/ 	.short	(.L_9 - .L_8)


	//   ....[0]....
.L_8:
        /*0020*/ 	.word	0x000000b0


	//   ....[1]....
        /*0024*/ 	.word	0x00000100


	//----- nvinfo : EIATTR_SW_WAR
	.align		4
.L_9:
        /*0028*/ 	.byte	0x04, 0x36
        /*002a*/ 	.short	(.L_11 - .L_10)
.L_10:
        /*002c*/ 	.word	0x00000008
.L_11:


//--------------------- .nv.callgraph             --------------------------
	.section	.nv.callgraph,"",@"SHT_CUDA_CALLGRAPH"
	.align	4
	.sectionentsize	8
	.align		4
        /*0000*/ 	.word	0x00000000
	.align		4
        /*0004*/ 	.word	0xffffffff
	.align		4
        /*0008*/ 	.word	0x00000000
	.align		4
        /*000c*/ 	.word	0xfffffffe
	.align		4
        /*0010*/ 	.word	0x00000000
	.align		4
        /*0014*/ 	.word	0xfffffffd
	.align		4
        /*0018*/ 	.word	0x00000000
	.align		4
        /*001c*/ 	.word	0xfffffffc


//--------------------- .text._Z21scout_and_dive_kernelv --------------------------
	.section	.text._Z21scout_and_dive_kernelv,"ax",@progbits
	.align	128
        .global         _Z21scout_and_dive_kernelv
        .type           _Z21scout_and_dive_kernelv,@function
        .size           _Z21scout_and_dive_kernelv,(.L_x_2 - _Z21scout_and_dive_kernelv)
        .other          _Z21scout_and_dive_kernelv,@"STO_CUDA_ENTRY STV_DEFAULT"
_Z21scout_and_dive_kernelv:
.text._Z21scout_and_dive_kernelv:
[----:B------:R-:W-:Y:S01]  /*0000*/  LDC R1, c[0x0][0x37c] ;  /* 0x0000df00ff017b82 */ /* 0x000fe20000000800 */
[----:B------:R-:W0:Y:S07]  /*0010*/  S2R R0, SR_TID.X ;  /* 0x0000000000007919 */ /* 0x000e2e0000002100 */
[----:B------:R-:W1:Y:S01]  /*0020*/  S2UR UR5, SR_CgaCtaId ;  /* 0x00000000000579c3 */ /* 0x000e620000008800 */
[----:B------:R-:W-:Y:S02]  /*0030*/  UMOV UR4, 0x400 ;  /* 0x0000040000047882 */ /* 0x000fe40000000000 */
[----:B-1----:R-:W-:Y:S01]  /*0040*/  ULEA UR4, UR5, UR4, 0x18 ;  /* 0x0000000405047291 */ /* 0x002fe2000f8ec0ff */
[----:B0-----:R-:W-:-:S13]  /*0050*/  ISETP.NE.AND P0, PT, R0, RZ, PT ;  /* 0x000000ff0000720c */ /* 0x001fda0003f05270 */
[----:B------:R-:W-:Y:S01]  /*0060*/  @!P0 STS [UR4], RZ ;  /* 0x000000ffff008988 */ /* 0x000fe20008000804 */
[----:B------:R-:W-:Y:S08]  /*0070*/  BAR.SYNC.DEFER_BLOCKING 0x0 ;  /* 0x0000000000007b1d */ /* 0x000ff00000010000 */
[----:B------:R-:W-:Y:S06]  /*0080*/  BAR.SYNC.DEFER_BLOCKING 0x0 ;  /* 0x0000000000007b1d */ /* 0x000fec0000010000 */
[----:B------:R-:W0:Y:S02]  /*0090*/  LDS R0, [UR4] ;  /* 0x00000004ff007984 */ /* 0x000e240008000800 */
[----:B0-----:R-:W-:-:S13]  /*00a0*/  ISETP.GT.AND P0, PT, R0, 0x3f, PT ;  /* 0x0000003f0000780c */ /* 0x001fda0003f04270 */
[----:B------:R-:W-:Y:S05]  /*00b0*/  @P0 EXIT ;  /* 0x000000000000094d */ /* 0x000fea0003800000 */
.L_x_0:
[----:B------:R-:W-:Y:S06]  /*00c0*/  BAR.SYNC.DEFER_BLOCKING 0x0 ;  /* 0x0000000000007b1d */ /* 0x000fec0000010000 */
[----:B------:R-:W0:Y:S02]  /*00d0*/  LDS R0, [UR4] ;  /* 0x00000004ff007984 */ /* 0x000e240008000800 */
[----:B0-----:R-:W-:-:S13]  /*00e0*/  ISETP.GE.AND P0, PT, R0, 0x40, PT ;  /* 0x000000400000780c */ /* 0x001fda0003f06270 */
[----:B------:R-:W-:Y:S05]  /*00f0*/  @!P0 BRA `(.L_x_0) ;  /* 0xfffffffc00f08947 */ /* 0x000fea000383ffff */
[----:B------:R-:W-:Y:S05]  /*0100*/  EXIT ;  /* 0x000000000000794d */ /* 0x000fea0003800000 */
.L_x_1:
[----:B------:R-:W-:-:S00]  /*0110*/  BRA `(.L_x_1) ;  /* 0xfffffffc00fc7947 */ /* 0x000fc0000383ffff */
[----:B------:R-:W-:-:S00]  /*0120*/  NOP ;  /* 0x0000000000007918 */ /* 0x000fc00000000000 */
        /* <DEDUP_REMOVED lines=13> */
.L_x_2:


//--------------------- .nv.shared._Z21scout_and_dive_kernelv --------------------------
	.section	.nv.shared._Z21scout_and_dive_kernelv,"aw",@nobits
	.sectionflags	@""
	.align	4
.nv.shared._Z21scout_and_dive_kernelv:
	.zero		1028


//--------------------- .nv.shared.reserved.0     --------------------------
	.section	.nv.shared.reserved.0,"aw",@nobits
	.weak		__nv_reservedSMEM_offset_0_alias
	.size		__nv_reservedSMEM_offset_0_alias, 0, 64
	.other		__nv_reservedSMEM_offset_0_alias,@"STO_CUDA_RESERVED_SHARED STV_DEFAULT"
__nv_reservedSMEM_offset_0_alias:
	.zero		0
	.zero		64


//--------------------- .nv.constant0._Z21scout_and_dive_kernelv --------------------------
	.section	.nv.constant0._Z21scout_and_dive_kernelv,"a",@progbits
	.sectionflags	@""
	.align	4
.nv.constant0._Z21scout_and_dive_kernelv:
	.zero		896


//--------------------- SYMBOLS --------------------------

	.type		.nv.reservedSmem.offset0,@object
	.size		.nv.reservedSmem.offset0,0x4
	.type		.nv.reservedSmem.cap,@object
	.size		.nv.reservedSmem.cap,0x4
